//
// Generated by NVIDIA NVVM Compiler
//
// Compiler Build ID: CL-36424714
// Cuda compilation tools, release 13.0, V13.0.88
// Based on NVVM 20.0.0
//

.version 9.0
.target sm_100
.address_size 64

	// .globl	_Z16isHammingOneCudaPKmPb

.visible .entry _Z16isHammingOneCudaPKmPb(
	.param .u64 .ptr .align 1 _Z16isHammingOneCudaPKmPb_param_0,
	.param .u64 .ptr .align 1 _Z16isHammingOneCudaPKmPb_param_1
)
{
	.reg .pred 	%p<20>;
	.reg .b16 	%rs<2>;
	.reg .b32 	%r<19>;
	.reg .b64 	%rd<139>;

	ld.param.u64 	%rd82, [_Z16isHammingOneCudaPKmPb_param_0];
	cvta.to.global.u64 	%rd1, %rd82;
	mov.u32 	%r6, %ntid.x;
	mov.u32 	%r7, %ntid.y;
	mov.u32 	%r8, %tid.x;
	mov.u32 	%r9, %tid.y;
	mov.u32 	%r10, %ctaid.x;
	mov.u32 	%r11, %nctaid.x;
	mov.u32 	%r12, %ctaid.y;
	mad.lo.s32 	%r13, %r11, %r12, %r10;
	mad.lo.s32 	%r14, %r13, %r7, %r9;
	mad.lo.s32 	%r1, %r14, %r6, %r8;
	add.s32 	%r18, %r1, 1;
	setp.gt.u32 	%p1, %r18, 4999;
	@%p1 bra 	$L__BB0_37;
	shl.b32 	%r15, %r1, 3;
	mul.wide.u32 	%rd83, %r15, 8;
	add.s64 	%rd84, %rd1, %rd83;
	ld.global.u64 	%rd2, [%rd84];
	ld.global.u64 	%rd3, [%rd84+8];
	ld.global.u64 	%rd4, [%rd84+16];
	ld.global.u64 	%rd5, [%rd84+24];
	ld.global.u64 	%rd6, [%rd84+32];
	ld.global.u64 	%rd7, [%rd84+40];
	ld.global.u64 	%rd8, [%rd84+48];
	ld.global.u64 	%rd9, [%rd84+56];
	mul.lo.s32 	%r3, %r1, 5000;
$L__BB0_2:
	shl.b32 	%r16, %r18, 3;
	mul.wide.u32 	%rd86, %r16, 8;
	add.s64 	%rd10, %rd1, %rd86;
	ld.global.u64 	%rd11, [%rd10];
	setp.eq.s64 	%p2, %rd11, %rd2;
	mov.b64 	%rd117, 0;
	@%p2 bra 	$L__BB0_6;
	xor.b64  	%rd116, %rd11, %rd2;
	mov.b64 	%rd115, 0;
$L__BB0_4:
	and.b64  	%rd88, %rd116, 1;
	add.s64 	%rd115, %rd115, %rd88;
	shr.u64 	%rd16, %rd116, 1;
	setp.gt.u64 	%p3, %rd116, 1;
	mov.u64 	%rd116, %rd16;
	@%p3 bra 	$L__BB0_4;
	cvt.s64.s32 	%rd117, %rd115;
$L__BB0_6:
	ld.global.u64 	%rd19, [%rd10+8];
	setp.eq.s64 	%p4, %rd19, %rd3;
	mov.b64 	%rd120, 0;
	@%p4 bra 	$L__BB0_10;
	xor.b64  	%rd119, %rd19, %rd3;
	mov.b64 	%rd118, 0;
$L__BB0_8:
	and.b64  	%rd91, %rd119, 1;
	add.s64 	%rd118, %rd118, %rd91;
	shr.u64 	%rd24, %rd119, 1;
	setp.gt.u64 	%p5, %rd119, 1;
	mov.u64 	%rd119, %rd24;
	@%p5 bra 	$L__BB0_8;
	cvt.s64.s32 	%rd120, %rd118;
$L__BB0_10:
	add.s64 	%rd27, %rd120, %rd117;
	ld.global.u64 	%rd28, [%rd10+16];
	setp.eq.s64 	%p6, %rd28, %rd4;
	mov.b64 	%rd123, 0;
	@%p6 bra 	$L__BB0_14;
	xor.b64  	%rd122, %rd28, %rd4;
	mov.b64 	%rd121, 0;
$L__BB0_12:
	and.b64  	%rd94, %rd122, 1;
	add.s64 	%rd121, %rd121, %rd94;
	shr.u64 	%rd33, %rd122, 1;
	setp.gt.u64 	%p7, %rd122, 1;
	mov.u64 	%rd122, %rd33;
	@%p7 bra 	$L__BB0_12;
	cvt.s64.s32 	%rd123, %rd121;
$L__BB0_14:
	add.s64 	%rd36, %rd123, %rd27;
	ld.global.u64 	%rd37, [%rd10+24];
	setp.eq.s64 	%p8, %rd37, %rd5;
	mov.b64 	%rd126, 0;
	@%p8 bra 	$L__BB0_18;
	xor.b64  	%rd125, %rd37, %rd5;
	mov.b64 	%rd124, 0;
$L__BB0_16:
	and.b64  	%rd97, %rd125, 1;
	add.s64 	%rd124, %rd124, %rd97;
	shr.u64 	%rd42, %rd125, 1;
	setp.gt.u64 	%p9, %rd125, 1;
	mov.u64 	%rd125, %rd42;
	@%p9 bra 	$L__BB0_16;
	cvt.s64.s32 	%rd126, %rd124;
$L__BB0_18:
	add.s64 	%rd45, %rd126, %rd36;
	ld.global.u64 	%rd46, [%rd10+32];
	setp.eq.s64 	%p10, %rd46, %rd6;
	mov.b64 	%rd129, 0;
	@%p10 bra 	$L__BB0_22;
	xor.b64  	%rd128, %rd46, %rd6;
	mov.b64 	%rd127, 0;
$L__BB0_20:
	and.b64  	%rd100, %rd128, 1;
	add.s64 	%rd127, %rd127, %rd100;
	shr.u64 	%rd51, %rd128, 1;
	setp.gt.u64 	%p11, %rd128, 1;
	mov.u64 	%rd128, %rd51;
	@%p11 bra 	$L__BB0_20;
	cvt.s64.s32 	%rd129, %rd127;
$L__BB0_22:
	add.s64 	%rd54, %rd129, %rd45;
	ld.global.u64 	%rd55, [%rd10+40];
	setp.eq.s64 	%p12, %rd55, %rd7;
	mov.b64 	%rd132, 0;
	@%p12 bra 	$L__BB0_26;
	xor.b64  	%rd131, %rd55, %rd7;
	mov.b64 	%rd130, 0;
$L__BB0_24:
	and.b64  	%rd103, %rd131, 1;
	add.s64 	%rd130, %rd130, %rd103;
	shr.u64 	%rd60, %rd131, 1;
	setp.gt.u64 	%p13, %rd131, 1;
	mov.u64 	%rd131, %rd60;
	@%p13 bra 	$L__BB0_24;
	cvt.s64.s32 	%rd132, %rd130;
$L__BB0_26:
	add.s64 	%rd63, %rd132, %rd54;
	ld.global.u64 	%rd64, [%rd10+48];
	setp.eq.s64 	%p14, %rd64, %rd8;
	mov.b64 	%rd135, 0;
	@%p14 bra 	$L__BB0_30;
	xor.b64  	%rd134, %rd64, %rd8;
	mov.b64 	%rd133, 0;
$L__BB0_28:
	and.b64  	%rd106, %rd134, 1;
	add.s64 	%rd133, %rd133, %rd106;
	shr.u64 	%rd69, %rd134, 1;
	setp.gt.u64 	%p15, %rd134, 1;
	mov.u64 	%rd134, %rd69;
	@%p15 bra 	$L__BB0_28;
	cvt.s64.s32 	%rd135, %rd133;
$L__BB0_30:
	add.s64 	%rd72, %rd135, %rd63;
	ld.global.u64 	%rd73, [%rd10+56];
	setp.eq.s64 	%p16, %rd73, %rd9;
	mov.b64 	%rd138, 0;
	@%p16 bra 	$L__BB0_34;
	xor.b64  	%rd137, %rd73, %rd9;
	mov.b64 	%rd136, 0;
$L__BB0_32:
	and.b64  	%rd109, %rd137, 1;
	add.s64 	%rd136, %rd136, %rd109;
	shr.u64 	%rd78, %rd137, 1;
	setp.gt.u64 	%p17, %rd137, 1;
	mov.u64 	%rd137, %rd78;
	@%p17 bra 	$L__BB0_32;
	cvt.s64.s32 	%rd138, %rd136;
$L__BB0_34:
	add.s64 	%rd110, %rd138, %rd72;
	setp.ne.s64 	%p18, %rd110, 1;
	@%p18 bra 	$L__BB0_36;
	ld.param.u64 	%rd114, [_Z16isHammingOneCudaPKmPb_param_1];
	add.s32 	%r17, %r18, %r3;
	cvt.u64.u32 	%rd111, %r17;
	cvta.to.global.u64 	%rd112, %rd114;
	add.s64 	%rd113, %rd112, %rd111;
	mov.b16 	%rs1, 1;
	st.global.u8 	[%rd113], %rs1;
$L__BB0_36:
	add.s32 	%r5, %r18, 1;
	setp.lt.u32 	%p19, %r18, 4999;
	mov.u32 	%r18, %r5;
	@%p19 bra 	$L__BB0_2;
$L__BB0_37:
	ret;

}


// ===== COMPILED SASS (sm_100) =====

	.target	sm_100

	.elftype	@"ET_EXEC"


//--------------------- .note.nv.tkinfo           --------------------------
	.section	.note.nv.tkinfo,"",@"SHT_NOTE"
	.sectionflags	@"SHF_NOTE_NV_TKINFO"
	.tkinfo
        /*0018*/ 	.word	0x00000002
        /*0030*/ 	.string	""
        /*0030*/ 	.string	"ptxas"
        /*0030*/ 	.string	"Cuda compilation tools, release 13.0, V13.0.88"
        /*0030*/ 	.string	"Build cuda_13.0.r13.0/compiler.36424714_0"
        /*0030*/ 	.string	"-arch sm_100 -m 64 "



//--------------------- .note.nv.cuinfo           --------------------------
	.section	.note.nv.cuinfo,"",@"SHT_NOTE"
	.sectionflags	@"SHF_NOTE_NV_CUINFO"
        /*0018*/ 	.short	0x0002
        /*001a*/ 	.short	0x0064
        /*001c*/ 	.short	0x0082
	.zero		2


//--------------------- .nv.info                  --------------------------
	.section	.nv.info,"",@"SHT_CUDA_INFO"
	.align	4


	//----- nvinfo : EIATTR_REGCOUNT
	.align		4
        /*0000*/ 	.byte	0x04, 0x2f
        /*0002*/ 	.short	(.L_1 - .L_0)
	.align		4
.L_0:
        /*0004*/ 	.word	index@(_Z16isHammingOneCudaPKmPb)
        /*0008*/ 	.word	0x00000022


	//----- nvinfo : EIATTR_FRAME_SIZE
	.align		4
.L_1:
        /*000c*/ 	.byte	0x04, 0x11
        /*000e*/ 	.short	(.L_3 - .L_2)
	.align		4
.L_2:
        /*0010*/ 	.word	index@(_Z16isHammingOneCudaPKmPb)
        /*0014*/ 	.word	0x00000000


	//----- nvinfo : EIATTR_MIN_STACK_SIZE
	.align		4
.L_3:
        /*0018*/ 	.byte	0x04, 0x12
        /*001a*/ 	.short	(.L_5 - .L_4)
	.align		4
.L_4:
        /*001c*/ 	.word	index@(_Z16isHammingOneCudaPKmPb)
        /*0020*/ 	.word	0x00000000
.L_5:


//--------------------- .nv.compat                --------------------------
	.section	.nv.compat,"",@"SHT_CUDA_COMPAT_INFO"
	.align	4
        /*0000*/ 	.byte	0x02, 0x09, 0x00, 0x00, 0x02, 0x02, 0x01, 0x00, 0x02, 0x05, 0x05, 0x00, 0x03, 0x07, 0x01, 0x01
        /*0010*/ 	.byte	0x02, 0x03, 0x00, 0x00, 0x02, 0x06, 0x01, 0x00, 0x04, 0x0b, 0x08, 0x00, 0x09, 0x00, 0x00, 0x00
        /*0020*/ 	.byte	0x00, 0x00, 0x00, 0x00


//--------------------- .nv.info._Z16isHammingOneCudaPKmPb --------------------------
	.section	.nv.info._Z16isHammingOneCudaPKmPb,"",@"SHT_CUDA_INFO"
	.sectionflags	@""
	.align	4


	//----- nvinfo : EIATTR_CUDA_API_VERSION
	.align		4
        /*0000*/ 	.byte	0x04, 0x37
        /*0002*/ 	.short	(.L_7 - .L_6)
.L_6:
        /*0004*/ 	.word	0x00000082


	//----- nvinfo : EIATTR_KPARAM_INFO
	.align		4
.L_7:
        /*0008*/ 	.byte	0x04, 0x17
        /*000a*/ 	.short	(.L_9 - .L_8)
.L_8:
        /*000c*/ 	.word	0x00000000
        /*0010*/ 	.short	0x0001
        /*0012*/ 	.short	0x0008
        /*0014*/ 	.byte	0x00, 0xf5, 0x21, 0x00


	//----- nvinfo : EIATTR_KPARAM_INFO
	.align		4
.L_9:
        /*0018*/ 	.byte	0x04, 0x17
        /*001a*/ 	.short	(.L_11 - .L_10)
.L_10:
        /*001c*/ 	.word	0x00000000
        /*0020*/ 	.short	0x0000
        /*0022*/ 	.short	0x0000
        /*0024*/ 	.byte	0x00, 0xf5, 0x21, 0x00


	//----- nvinfo : EIATTR_SPARSE_MMA_MASK
	.align		4
.L_11:
        /*0028*/ 	.byte	0x03, 0x50
        /*002a*/ 	.short	0x0000


	//----- nvinfo : EIATTR_MAXREG_COUNT
	.align		4
        /*002c*/ 	.byte	0x03, 0x1b
        /*002e*/ 	.short	0x00ff


	//----- nvinfo : EIATTR_MERCURY_ISA_VERSION
	.align		4
        /*0030*/ 	.byte	0x03, 0x5f
        /*0032*/ 	.short	0x0101


	//----- nvinfo : EIATTR_VRC_CTA_INIT_COUNT
	.align		4
        /*0034*/ 	.byte	0x02, 0x4a
	.zero		1
	.zero		1


	//----- nvinfo : EIATTR_EXIT_INSTR_OFFSETS
	.align		4
        /*0038*/ 	.byte	0x04, 0x1c
        /*003a*/ 	.short	(.L_13 - .L_12)


	//   ....[0]....
.L_12:
        /*003c*/ 	.word	0x000000d0


	//   ....[1]....
        /*0040*/ 	.word	0x00000d30


	//----- nvinfo : EIATTR_CRS_STACK_SIZE
	.align		4
.L_13:
        /*0044*/ 	.byte	0x04, 0x1e
        /*0046*/ 	.short	(.L_15 - .L_14)
.L_14:
        /*0048*/ 	.word	0x00000000


	//----- nvinfo : EIATTR_CBANK_PARAM_SIZE
	.align		4
.L_15:
        /*004c*/ 	.byte	0x03, 0x19
        /*004e*/ 	.short	0x0010


	//----- nvinfo : EIATTR_PARAM_CBANK
	.align		4
        /*0050*/ 	.byte	0x04, 0x0a
        /*0052*/ 	.short	(.L_17 - .L_16)
	.align		4
.L_16:
        /*0054*/ 	.word	index@(.nv.constant0._Z16isHammingOneCudaPKmPb)
        /*0058*/ 	.short	0x0380
        /*005a*/ 	.short	0x0010


	//----- nvinfo : EIATTR_SW_WAR
	.align		4
.L_17:
        /*005c*/ 	.byte	0x04, 0x36
        /*005e*/ 	.short	(.L_19 - .L_18)
.L_18:
        /*0060*/ 	.word	0x00000008
.L_19:


//--------------------- .nv.callgraph             --------------------------
	.section	.nv.callgraph,"",@"SHT_CUDA_CALLGRAPH"
	.align	4
	.sectionentsize	8
	.align		4
        /*0000*/ 	.word	0x00000000
	.align		4
        /*0004*/ 	.word	0xffffffff
	.align		4
        /*0008*/ 	.word	0x00000000
	.align		4
        /*000c*/ 	.word	0xfffffffe
	.align		4
        /*0010*/ 	.word	0x00000000
	.align		4
        /*0014*/ 	.word	0xfffffffd
	.align		4
        /*0018*/ 	.word	0x00000000
	.align		4
        /*001c*/ 	.word	0xfffffffc


//--------------------- .text._Z16isHammingOneCudaPKmPb --------------------------
	.section	.text._Z16isHammingOneCudaPKmPb,"ax",@progbits
	.align	128
        .global         _Z16isHammingOneCudaPKmPb
        .type           _Z16isHammingOneCudaPKmPb,@function
        .size           _Z16isHammingOneCudaPKmPb,(.L_x_34 - _Z16isHammingOneCudaPKmPb)
        .other          _Z16isHammingOneCudaPKmPb,@"STO_CUDA_ENTRY STV_DEFAULT"
_Z16isHammingOneCudaPKmPb:
.text._Z16isHammingOneCudaPKmPb:
[----:B------:R-:W-:Y:S01]  /*0000*/  LDC R1, c[0x0][0x37c] ;  /* 0x0000df00ff017b82 */ /* 0x000fe20000000800 */
[----:B------:R-:W0:Y:S01]  /*0010*/  S2R R7, SR_CTAID.Y ;  /* 0x0000000000077919 */ /* 0x000e220000002600 */
[----:B------:R-:W1:Y:S06]  /*0020*/  LDCU UR4, c[0x0][0x360] ;  /* 0x00006c00ff0477ac */ /* 0x000e6c0008000800 */
[----:B------:R-:W0:Y:S01]  /*0030*/  S2UR UR6, SR_CTAID.X ;  /* 0x00000000000679c3 */ /* 0x000e220000002500 */
[----:B------:R-:W2:Y:S01]  /*0040*/  S2R R5, SR_TID.Y ;  /* 0x0000000000057919 */ /* 0x000ea20000002200 */
[----:B------:R-:W2:Y:S01]  /*0050*/  LDCU UR5, c[0x0][0x364] ;  /* 0x00006c80ff0577ac */ /* 0x000ea20008000800 */
[----:B------:R-:W1:Y:S05]  /*0060*/  S2R R3, SR_TID.X ;  /* 0x0000000000037919 */ /* 0x000e6a0000002100 */
[----:B------:R-:W0:Y:S02]  /*0070*/  LDC R0, c[0x0][0x370] ;  /* 0x0000dc00ff007b82 */ /* 0x000e240000000800 */
[----:B0-----:R-:W-:-:S04]  /*0080*/  IMAD R0, R0, R7, UR6 ;  /* 0x0000000600007e24 */ /* 0x001fc8000f8e0207 */
[----:B--2---:R-:W-:-:S04]  /*0090*/  IMAD R0, R0, UR5, R5 ;  /* 0x0000000500007c24 */ /* 0x004fc8000f8e0205 */
[----:B-1----:R-:W-:-:S04]  /*00a0*/  IMAD R28, R0, UR4, R3 ;  /* 0x00000004001c7c24 */ /* 0x002fc8000f8e0203 */
[----:B------:R-:W-:-:S05]  /*00b0*/  VIADD R3, R28, 0x1 ;  /* 0x000000011c037836 */ /* 0x000fca0000000000 */
[----:B------:R-:W-:-:S13]  /*00c0*/  ISETP.GT.U32.AND P0, PT, R3, 0x1387, PT ;  /* 0x000013870300780c */ /* 0x000fda0003f04070 */
[----:B------:R-:W-:Y:S05]  /*00d0*/  @P0 EXIT ;  /* 0x000000000000094d */ /* 0x000fea0003800000 */
[----:B------:R-:W0:Y:S01]  /*00e0*/  LDC.64 R20, c[0x0][0x380] ;  /* 0x0000e000ff147b82 */ /* 0x000e220000000a00 */
[----:B------:R-:W1:Y:S01]  /*00f0*/  LDCU.64 UR4, c[0x0][0x358] ;  /* 0x00006b00ff0477ac */ /* 0x000e620008000a00 */
[----:B------:R-:W-:-:S04]  /*0100*/  IMAD.SHL.U32 R5, R28, 0x8, RZ ;  /* 0x000000081c057824 */ /* 0x000fc800078e00ff */
[----:B0-----:R-:W-:-:S05]  /*0110*/  IMAD.WIDE.U32 R20, R5, 0x8, R20 ;  /* 0x0000000805147825 */ /* 0x001fca00078e0014 */
[----:B-1----:R0:W5:Y:S04]  /*0120*/  LDG.E.64 R18, desc[UR4][R20.64] ;  /* 0x0000000414127981 */ /* 0x002168000c1e1b00 */
[----:B------:R0:W5:Y:S04]  /*0130*/  LDG.E.64 R16, desc[UR4][R20.64+0x8] ;  /* 0x0000080414107981 */ /* 0x000168000c1e1b00 */
[----:B------:R0:W5:Y:S04]  /*0140*/  LDG.E.64 R14, desc[UR4][R20.64+0x10] ;  /* 0x00001004140e7981 */ /* 0x000168000c1e1b00 */
[----:B------:R0:W5:Y:S04]  /*0150*/  LDG.E.64 R12, desc[UR4][R20.64+0x18] ;  /* 0x00001804140c7981 */ /* 0x000168000c1e1b00 */
[----:B------:R0:W5:Y:S04]  /*0160*/  LDG.E.64 R10, desc[UR4][R20.64+0x20] ;  /* 0x00002004140a7981 */ /* 0x000168000c1e1b00 */
[----:B------:R0:W5:Y:S04]  /*0170*/  LDG.E.64 R8, desc[UR4][R20.64+0x28] ;  /* 0x0000280414087981 */ /* 0x000168000c1e1b00 */
[----:B------:R0:W5:Y:S04]  /*0180*/  LDG.E.64 R6, desc[UR4][R20.64+0x30] ;  /* 0x0000300414067981 */ /* 0x000168000c1e1b00 */
[----:B------:R0:W5:Y:S02]  /*0190*/  LDG.E.64 R4, desc[UR4][R20.64+0x38] ;  /* 0x0000380414047981 */ /* 0x000164000c1e1b00 */
.L_x_32:
[----:B0-----:R-:W0:Y:S01]  /*01a0*/  LDC.64 R20, c[0x0][0x380] ;  /* 0x0000e000ff147b82 */ /* 0x001e220000000a00 */
[----:B------:R-:W-:-:S04]  /*01b0*/  IMAD.SHL.U32 R23, R3, 0x8, RZ ;  /* 0x0000000803177824 */ /* 0x000fc800078e00ff */
[----:B0-----:R-:W-:-:S05]  /*01c0*/  IMAD.WIDE.U32 R20, R23, 0x8, R20 ;  /* 0x0000000817147825 */ /* 0x001fca00078e0014 */
[----:B------:R-:W2:Y:S01]  /*01d0*/  LDG.E.64 R22, desc[UR4][R20.64] ;  /* 0x0000000414167981 */ /* 0x000ea2000c1e1b00 */
[----:B------:R-:W-:Y:S01]  /*01e0*/  BSSY.RECONVERGENT B0, `(.L_x_0) ;  /* 0x0000012000007945 */ /* 0x000fe20003800200 */
[----:B------:R-:W-:Y:S02]  /*01f0*/  CS2R R26, SRZ ;  /* 0x00000000001a7805 */ /* 0x000fe4000001ff00 */
[----:B--2--5:R-:W-:-:S04]  /*0200*/  ISETP.NE.U32.AND P0, PT, R22, R18, PT ;  /* 0x000000121600720c */ /* 0x024fc80003f05070 */
[----:B------:R-:W-:-:S13]  /*0210*/  ISETP.NE.AND.EX P0, PT, R23, R19, PT, P0 ;  /* 0x000000131700720c */ /* 0x000fda0003f05300 */
[----:B------:R-:W-:Y:S05]  /*0220*/  @!P0 BRA `(.L_x_1) ;  /* 0x0000000000348947 */ /* 0x000fea0003800000 */
[----:B------:R-:W-:Y:S01]  /*0230*/  BSSY.RECONVERGENT B1, `(.L_x_2) ;  /* 0x000000b000017945 */ /* 0x000fe20003800200 */
[----:B------:R-:W-:Y:S01]  /*0240*/  LOP3.LUT R0, R22, R18, RZ, 0x3c, !PT ;  /* 0x0000001216007212 */ /* 0x000fe200078e3cff */
[----:B------:R-:W-:Y:S01]  /*0250*/  IMAD.MOV.U32 R26, RZ, RZ, RZ ;  /* 0x000000ffff1a7224 */ /* 0x000fe200078e00ff */
[----:B------:R-:W-:-:S07]  /*0260*/  LOP3.LUT R2, R23, R19, RZ, 0x3c, !PT ;  /* 0x0000001317027212 */ /* 0x000fce00078e3cff */
.L_x_3:
[C---:B------:R-:W-:Y:S02]  /*0270*/  ISETP.GT.U32.AND P0, PT, R0.reuse, 0x1, PT ;  /* 0x000000010000780c */ /* 0x040fe40003f04070 */
[----:B------:R-:W-:Y:S02]  /*0280*/  LOP3.LUT R22, R0, 0x1, RZ, 0xc0, !PT ;  /* 0x0000000100167812 */ /* 0x000fe400078ec0ff */
[----:B------:R-:W-:Y:S02]  /*0290*/  ISETP.GT.U32.AND.EX P0, PT, R2, RZ, PT, P0 ;  /* 0x000000ff0200720c */ /* 0x000fe40003f04100 */
[----:B------:R-:W-:Y:S01]  /*02a0*/  SHF.R.U64 R0, R0, 0x1, R2 ;  /* 0x0000000100007819 */ /* 0x000fe20000001202 */
[----:B------:R-:W-:Y:S01]  /*02b0*/  IMAD.IADD R26, R26, 0x1, R22 ;  /* 0x000000011a1a7824 */ /* 0x000fe200078e0216 */
[----:B------:R-:W-:-:S09]  /*02c0*/  SHF.R.U32.HI R2, RZ, 0x1, R2 ;  /* 0x00000001ff027819 */ /* 0x000fd20000011602 */
[----:B------:R-:W-:Y:S05]  /*02d0*/  @P0 BRA `(.L_x_3) ;  /* 0xfffffffc00e40947 */ /* 0x000fea000383ffff */
[----:B------:R-:W-:Y:S05]  /*02e0*/  BSYNC.RECONVERGENT B1 ;  /* 0x0000000000017941 */ /* 0x000fea0003800200 */
.L_x_2:
[----:B------:R-:W-:-:S07]  /*02f0*/  SHF.R.S32.HI R27, RZ, 0x1f, R26 ;  /* 0x0000001fff1b7819 */ /* 0x000fce000001141a */
.L_x_1:
[----:B------:R-:W-:Y:S05]  /*0300*/  BSYNC.RECONVERGENT B0 ;  /* 0x0000000000007941 */ /* 0x000fea0003800200 */
.L_x_0:
[----:B------:R-:W2:Y:S01]  /*0310*/  LDG.E.64 R24, desc[UR4][R20.64+0x8] ;  /* 0x0000080414187981 */ /* 0x000ea2000c1e1b00 */
[----:B------:R-:W-:Y:S01]  /*0320*/  BSSY.RECONVERGENT B0, `(.L_x_4) ;  /* 0x0000012000007945 */ /* 0x000fe20003800200 */
[----:B------:R-:W-:Y:S02]  /*0330*/  CS2R R22, SRZ ;  /* 0x0000000000167805 */ /* 0x000fe4000001ff00 */
[----:B--2---:R-:W-:-:S04]  /*0340*/  ISETP.NE.U32.AND P0, PT, R24, R16, PT ;  /* 0x000000101800720c */ /* 0x004fc80003f05070 */
[----:B------:R-:W-:-:S13]  /*0350*/  ISETP.NE.AND.EX P0, PT, R25, R17, PT, P0 ;  /* 0x000000111900720c */ /* 0x000fda0003f05300 */
[----:B------:R-:W-:Y:S05]  /*0360*/  @!P0 BRA `(.L_x_5) ;  /* 0x0000000000348947 */ /* 0x000fea0003800000 */
[----:B------:R-:W-:Y:S01]  /*0370*/  BSSY.RECONVERGENT B1, `(.L_x_6) ;  /* 0x000000b000017945 */ /* 0x000fe20003800200 */
[----:B------:R-:W-:Y:S01]  /*0380*/  LOP3.LUT R0, R24, R16, RZ, 0x3c, !PT ;  /* 0x0000001018007212 */ /* 0x000fe200078e3cff */
[----:B------:R-:W-:Y:S01]  /*0390*/  IMAD.MOV.U32 R22, RZ, RZ, RZ ;  /* 0x000000ffff167224 */ /* 0x000fe200078e00ff */
[----:B------:R-:W-:-:S07]  /*03a0*/  LOP3.LUT R2, R25, R17, RZ, 0x3c, !PT ;  /* 0x0000001119027212 */ /* 0x000fce00078e3cff */
.L_x_7:
[C---:B------:R-:W-:Y:S02]  /*03b0*/  ISETP.GT.U32.AND P0, PT, R0.reuse, 0x1, PT ;  /* 0x000000010000780c */ /* 0x040fe40003f04070 */
[----:B------:R-:W-:Y:S02]  /*03c0*/  LOP3.LUT R23, R0, 0x1, RZ, 0xc0, !PT ;  /* 0x0000000100177812 */ /* 0x000fe400078ec0ff */
[----:B------:R-:W-:Y:S02]  /*03d0*/  ISETP.GT.U32.AND.EX P0, PT, R2, RZ, PT, P0 ;  /* 0x000000ff0200720c */ /* 0x000fe40003f04100 */
[--C-:B------:R-:W-:Y:S01]  /*03e0*/  SHF.R.U64 R0, R0, 0x1, R2.reuse ;  /* 0x0000000100007819 */ /* 0x100fe20000001202 */
[----:B------:R-:W-:Y:S01]  /*03f0*/  IMAD.IADD R22, R22, 0x1, R23 ;  /* 0x0000000116167824 */ /* 0x000fe200078e0217 */
[----:B------:R-:W-:-:S09]  /*0400*/  SHF.R.U32.HI R2, RZ, 0x1, R2 ;  /* 0x00000001ff027819 */ /* 0x000fd20000011602 */
[----:B------:R-:W-:Y:S05]  /*0410*/  @P0 BRA `(.L_x_7) ;  /* 0xfffffffc00e40947 */ /* 0x000fea000383ffff */
[----:B------:R-:W-:Y:S05]  /*0420*/  BSYNC.RECONVERGENT B1 ;  /* 0x0000000000017941 */ /* 0x000fea0003800200 */
.L_x_6:
[----:B------:R-:W-:-:S07]  /*0430*/  SHF.R.S32.HI R23, RZ, 0x1f, R22 ;  /* 0x0000001fff177819 */ /* 0x000fce0000011416 */
.L_x_5:
[----:B------:R-:W-:Y:S05]  /*0440*/  BSYNC.RECONVERGENT B0 ;  /* 0x0000000000007941 */ /* 0x000fea0003800200 */
.L_x_4:
        /* <DEDUP_REMOVED lines=10> */
.L_x_11:
        /* <DEDUP_REMOVED lines=8> */
.L_x_10:
[----:B------:R-:W-:-:S07]  /*0570*/  SHF.R.S32.HI R25, RZ, 0x1f, R24 ;  /* 0x0000001fff197819 */ /* 0x000fce0000011418 */
.L_x_9:
[----:B------:R-:W-:Y:S05]  /*0580*/  BSYNC.RECONVERGENT B0 ;  /* 0x0000000000007941 */ /* 0x000fea0003800200 */
.L_x_8:
[----:B------:R-:W-:-:S04]  /*0590*/  IADD3 R2, P0, P1, R24, R22, R26 ;  /* 0x0000001618027210 */ /* 0x000fc8000791e01a */
[----:B------:R-:W-:Y:S02]  /*05a0*/  IADD3.X R0, PT, PT, R25, R23, R27, P0, P1 ;  /* 0x0000001719007210 */ /* 0x000fe400007e241b */
        /* <DEDUP_REMOVED lines=10> */
.L_x_15:
[C---:B------:R-:W-:Y:S02]  /*0650*/  ISETP.GT.U32.AND P0, PT, R26.reuse, 0x1, PT ;  /* 0x000000011a00780c */ /* 0x040fe40003f04070 */
[----:B------:R-:W-:Y:S02]  /*0660*/  LOP3.LUT R23, R26, 0x1, RZ, 0xc0, !PT ;  /* 0x000000011a177812 */ /* 0x000fe400078ec0ff */
[----:B------:R-:W-:-:S03]  /*0670*/  ISETP.GT.U32.AND.EX P0, PT, R24, RZ, PT, P0 ;  /* 0x000000ff1800720c */ /* 0x000fc60003f04100 */
[----:B------:R-:W-:Y:S01]  /*0680*/  IMAD.IADD R22, R22, 0x1, R23 ;  /* 0x0000000116167824 */ /* 0x000fe200078e0217 */
[--C-:B------:R-:W-:Y:S02]  /*0690*/  SHF.R.U64 R23, R26, 0x1, R24.reuse ;  /* 0x000000011a177819 */ /* 0x100fe40000001218 */
[----:B------:R-:W-:-:S03]  /*06a0*/  SHF.R.U32.HI R24, RZ, 0x1, R24 ;  /* 0x00000001ff187819 */ /* 0x000fc60000011618 */
[----:B------:R-:W-:-:S04]  /*06b0*/  IMAD.MOV.U32 R26, RZ, RZ, R23 ;  /* 0x000000ffff1a7224 */ /* 0x000fc800078e0017 */
[----:B------:R-:W-:Y:S05]  /*06c0*/  @P0 BRA `(.L_x_15) ;  /* 0xfffffffc00e00947 */ /* 0x000fea000383ffff */
[----:B------:R-:W-:Y:S05]  /*06d0*/  BSYNC.RECONVERGENT B1 ;  /* 0x0000000000017941 */ /* 0x000fea0003800200 */
.L_x_14:
[----:B------:R-:W-:-:S07]  /*06e0*/  SHF.R.S32.HI R23, RZ, 0x1f, R22 ;  /* 0x0000001fff177819 */ /* 0x000fce0000011416 */
.L_x_13:
[----:B------:R-:W-:Y:S05]  /*06f0*/  BSYNC.RECONVERGENT B0 ;  /* 0x0000000000007941 */ /* 0x000fea0003800200 */
.L_x_12:
        /* <DEDUP_REMOVED lines=10> */
.L_x_19:
[C---:B------:R-:W-:Y:S02]  /*07a0*/  ISETP.GT.U32.AND P0, PT, R25.reuse, 0x1, PT ;  /* 0x000000011900780c */ /* 0x040fe40003f04070 */
[C---:B------:R-:W-:Y:S02]  /*07b0*/  LOP3.LUT R27, R25.reuse, 0x1, RZ, 0xc0, !PT ;  /* 0x00000001191b7812 */ /* 0x040fe400078ec0ff */
[----:B------:R-:W-:Y:S02]  /*07c0*/  ISETP.GT.U32.AND.EX P0, PT, R26, RZ, PT, P0 ;  /* 0x000000ff1a00720c */ /* 0x000fe40003f04100 */
[--C-:B------:R-:W-:Y:S01]  /*07d0*/  SHF.R.U64 R25, R25, 0x1, R26.reuse ;  /* 0x0000000119197819 */ /* 0x100fe2000000121a */
[----:B------:R-:W-:Y:S01]  /*07e0*/  IMAD.IADD R24, R24, 0x1, R27 ;  /* 0x0000000118187824 */ /* 0x000fe200078e021b */
[----:B------:R-:W-:-:S09]  /*07f0*/  SHF.R.U32.HI R26, RZ, 0x1, R26 ;  /* 0x00000001ff1a7819 */ /* 0x000fd2000001161a */
[----:B------:R-:W-:Y:S05]  /*0800*/  @P0 BRA `(.L_x_19) ;  /* 0xfffffffc00e40947 */ /* 0x000fea000383ffff */
[----:B------:R-:W-:Y:S05]  /*0810*/  BSYNC.RECONVERGENT B1 ;  /* 0x0000000000017941 */ /* 0x000fea0003800200 */
.L_x_18:
[----:B------:R-:W-:-:S07]  /*0820*/  SHF.R.S32.HI R25, RZ, 0x1f, R24 ;  /* 0x0000001fff197819 */ /* 0x000fce0000011418 */
.L_x_17:
[----:B------:R-:W-:Y:S05]  /*0830*/  BSYNC.RECONVERGENT B0 ;  /* 0x0000000000007941 */ /* 0x000fea0003800200 */
.L_x_16:
        /* <DEDUP_REMOVED lines=12> */
.L_x_23:
        /* <DEDUP_REMOVED lines=9> */
.L_x_22:
[----:B------:R-:W-:-:S07]  /*0990*/  SHF.R.S32.HI R23, RZ, 0x1f, R22 ;  /* 0x0000001fff177819 */ /* 0x000fce0000011416 */
.L_x_21:
[----:B------:R-:W-:Y:S05]  /*09a0*/  BSYNC.RECONVERGENT B0 ;  /* 0x0000000000007941 */ /* 0x000fea0003800200 */
.L_x_20:
        /* <DEDUP_REMOVED lines=10> */
.L_x_27:
[C---:B------:R-:W-:Y:S02]  /*0a50*/  ISETP.GT.U32.AND P0, PT, R24.reuse, 0x1, PT ;  /* 0x000000011800780c */ /* 0x040fe40003f04070 */
[C---:B------:R-:W-:Y:S02]  /*0a60*/  LOP3.LUT R25, R24.reuse, 0x1, RZ, 0xc0, !PT ;  /* 0x0000000118197812 */ /* 0x040fe400078ec0ff */
[----:B------:R-:W-:Y:S02]  /*0a70*/  ISETP.GT.U32.AND.EX P0, PT, R27, RZ, PT, P0 ;  /* 0x000000ff1b00720c */ /* 0x000fe40003f04100 */
[----:B------:R-:W-:Y:S01]  /*0a80*/  SHF.R.U64 R24, R24, 0x1, R27 ;  /* 0x0000000118187819 */ /* 0x000fe2000000121b */
[----:B------:R-:W-:Y:S01]  /*0a90*/  IMAD.IADD R26, R26, 0x1, R25 ;  /* 0x000000011a1a7824 */ /* 0x000fe200078e0219 */
[----:B------:R-:W-:-:S05]  /*0aa0*/  SHF.R.U32.HI R25, RZ, 0x1, R27 ;  /* 0x00000001ff197819 */ /* 0x000fca000001161b */
[----:B------:R-:W-:-:S04]  /*0ab0*/  IMAD.MOV.U32 R27, RZ, RZ, R25 ;  /* 0x000000ffff1b7224 */ /* 0x000fc800078e0019 */
[----:B------:R-:W-:Y:S05]  /*0ac0*/  @P0 BRA `(.L_x_27) ;  /* 0xfffffffc00e00947 */ /* 0x000fea000383ffff */
[----:B------:R-:W-:Y:S05]  /*0ad0*/  BSYNC.RECONVERGENT B1 ;  /* 0x0000000000017941 */ /* 0x000fea0003800200 */
.L_x_26:
[----:B------:R-:W-:-:S07]  /*0ae0*/  SHF.R.S32.HI R27, RZ, 0x1f, R26 ;  /* 0x0000001fff1b7819 */ /* 0x000fce000001141a */
.L_x_25:
[----:B------:R-:W-:Y:S05]  /*0af0*/  BSYNC.RECONVERGENT B0 ;  /* 0x0000000000007941 */ /* 0x000fea0003800200 */
.L_x_24:
[----:B------:R-:W2:Y:S01]  /*0b00*/  LDG.E.64 R20, desc[UR4][R20.64+0x38] ;  /* 0x0000380414147981 */ /* 0x000ea2000c1e1b00 */
[----:B------:R-:W-:Y:S01]  /*0b10*/  IADD3 R25, P1, P2, R26, R22, R2 ;  /* 0x000000161a197210 */ /* 0x000fe20007a3e002 */
[----:B------:R-:W-:Y:S03]  /*0b20*/  BSSY.RECONVERGENT B0, `(.L_x_28) ;  /* 0x0000013000007945 */ /* 0x000fe60003800200 */
[----:B------:R-:W-:Y:S02]  /*0b30*/  IADD3.X R27, PT, PT, R27, R23, R0, P1, P2 ;  /* 0x000000171b1b7210 */ /* 0x000fe40000fe4400 */
        /* <DEDUP_REMOVED lines=8> */
.L_x_31:
        /* <DEDUP_REMOVED lines=8> */
.L_x_30:
[----:B------:R-:W-:-:S07]  /*0c40*/  SHF.R.S32.HI R23, RZ, 0x1f, R22 ;  /* 0x0000001fff177819 */ /* 0x000fce0000011416 */
.L_x_29:
[----:B------:R-:W-:Y:S05]  /*0c50*/  BSYNC.RECONVERGENT B0 ;  /* 0x0000000000007941 */ /* 0x000fea0003800200 */
.L_x_28:
[----:B------:R-:W-:Y:S01]  /*0c60*/  IADD3 R25, P0, PT, R22, R25, RZ ;  /* 0x0000001916197210 */ /* 0x000fe20007f1e0ff */
[----:B------:R-:W-:-:S04]  /*0c70*/  IMAD.MOV.U32 R0, RZ, RZ, 0x1 ;  /* 0x00000001ff007424 */ /* 0x000fc800078e00ff */
[----:B------:R-:W-:Y:S01]  /*0c80*/  IMAD.X R27, R23, 0x1, R27, P0 ;  /* 0x00000001171b7824 */ /* 0x000fe200000e061b */
[----:B------:R-:W-:-:S04]  /*0c90*/  ISETP.NE.U32.AND P0, PT, R25, 0x1, PT ;  /* 0x000000011900780c */ /* 0x000fc80003f05070 */
[----:B------:R-:W-:-:S13]  /*0ca0*/  ISETP.NE.AND.EX P0, PT, R27, RZ, PT, P0 ;  /* 0x000000ff1b00720c */ /* 0x000fda0003f05300 */
[----:B------:R-:W0:Y:S01]  /*0cb0*/  @!P0 LDC.64 R22, c[0x0][0x388] ;  /* 0x0000e200ff168b82 */ /* 0x000e220000000a00 */
[----:B------:R-:W-:-:S05]  /*0cc0*/  @!P0 IMAD R21, R28, 0x1388, R3 ;  /* 0x000013881c158824 */ /* 0x000fca00078e0203 */
[----:B0-----:R-:W-:-:S05]  /*0cd0*/  @!P0 IADD3 R20, P1, PT, R21, R22, RZ ;  /* 0x0000001615148210 */ /* 0x001fca0007f3e0ff */
[----:B------:R-:W-:-:S05]  /*0ce0*/  @!P0 IMAD.X R21, RZ, RZ, R23, P1 ;  /* 0x000000ffff158224 */ /* 0x000fca00008e0617 */
[----:B------:R1:W-:Y:S01]  /*0cf0*/  @!P0 STG.E.U8 desc[UR4][R20.64], R0 ;  /* 0x0000000014008986 */ /* 0x0003e2000c101104 */
[C---:B------:R-:W-:Y:S01]  /*0d00*/  ISETP.GE.U32.AND P0, PT, R3.reuse, 0x1387, PT ;  /* 0x000013870300780c */ /* 0x040fe20003f06070 */
[----:B------:R-:W-:-:S12]  /*0d10*/  VIADD R3, R3, 0x1 ;  /* 0x0000000103037836 */ /* 0x000fd80000000000 */
[----:B-1----:R-:W-:Y:S05]  /*0d20*/  @!P0 BRA `(.L_x_32) ;  /* 0xfffffff4001c8947 */ /* 0x002fea000383ffff */
[----:B------:R-:W-:Y:S05]  /*0d30*/  EXIT ;  /* 0x000000000000794d */ /* 0x000fea0003800000 */
.L_x_33:
[----:B------:R-:W-:-:S00]  /*0d40*/  BRA `(.L_x_33) ;  /* 0xfffffffc00fc7947 */ /* 0x000fc0000383ffff */
[----:B------:R-:W-:-:S00]  /*0d50*/  NOP ;  /* 0x0000000000007918 */ /* 0x000fc00000000000 */
        /* <DEDUP_REMOVED lines=10> */
.L_x_34:


//--------------------- .nv.shared.reserved.0     --------------------------
	.section	.nv.shared.reserved.0,"aw",@nobits
	.weak		__nv_reservedSMEM_offset_0_alias
	.size		__nv_reservedSMEM_offset_0_alias, 0, 64
	.other		__nv_reservedSMEM_offset_0_alias,@"STO_CUDA_RESERVED_SHARED STV_DEFAULT"
__nv_reservedSMEM_offset_0_alias:
	.zero		0
	.zero		64


//--------------------- .nv.constant0._Z16isHammingOneCudaPKmPb --------------------------
	.section	.nv.constant0._Z16isHammingOneCudaPKmPb,"a",@progbits
	.sectionflags	@""
	.align	4
.nv.constant0._Z16isHammingOneCudaPKmPb:
	.zero		912


//--------------------- SYMBOLS --------------------------

	.type		.nv.reservedSmem.offset0,@object
	.size		.nv.reservedSmem.offset0,0x4
